	.headerflags	@"EF_CUDA_TEXMODE_UNIFIED EF_CUDA_64BIT_ADDRESS EF_CUDA_ACCELERATORS EF_CUDA_SM90 EF_CUDA_VIRTUAL_SM(EF_CUDA_SM90)"
	.elftype	@"ET_EXEC"


//--------------------- .nv.info                  --------------------------
	.section	.nv.info,"",@"SHT_CUDA_INFO"
	.align	4


	//----- nvinfo : EIATTR_REGCOUNT
	.align		4
        /*0000*/ 	.byte	0x04, 0x2f
        /*0002*/ 	.short	(.L_1 - .L_0)
	.align		4
.L_0:
        /*0004*/ 	.word	index@(triton_poi_fused_convolution_26)
        /*0008*/ 	.word	0x0000000c


	//----- nvinfo : EIATTR_MIN_STACK_SIZE
	.align		4
.L_1:
        /*000c*/ 	.byte	0x04, 0x12
        /*000e*/ 	.short	(.L_3 - .L_2)
	.align		4
.L_2:
        /*0010*/ 	.word	index@(triton_poi_fused_convolution_26)
        /*0014*/ 	.word	0x00000000


	//----- nvinfo : EIATTR_FRAME_SIZE
	.align		4
.L_3:
        /*0018*/ 	.byte	0x04, 0x11
        /*001a*/ 	.short	(.L_5 - .L_4)
	.align		4
.L_4:
        /*001c*/ 	.word	index@(triton_poi_fused_convolution_26)
        /*0020*/ 	.word	0x00000000


	//----- nvinfo : EIATTR_MIN_STACK_SIZE
	.align		4
.L_5:
        /*0024*/ 	.byte	0x04, 0x12
        /*0026*/ 	.short	(.L_7 - .L_6)
	.align		4
.L_6:
        /*0028*/ 	.word	index@(triton_poi_fused_convolution_26)
        /*002c*/ 	.word	0x00000000
.L_7:


//--------------------- .nv.info.triton_poi_fused_convolution_26 --------------------------
	.section	.nv.info.triton_poi_fused_convolution_26,"",@"SHT_CUDA_INFO"
	.sectionflags	@""
	.align	4


	//----- nvinfo : EIATTR_CUDA_API_VERSION
	.align		4
        /*0000*/ 	.byte	0x04, 0x37
        /*0002*/ 	.short	(.L_9 - .L_8)
.L_8:
        /*0004*/ 	.word	0x0000007c


	//----- nvinfo : EIATTR_KPARAM_INFO
	.align		4
.L_9:
        /*0008*/ 	.byte	0x04, 0x17
        /*000a*/ 	.short	(.L_11 - .L_10)
.L_10:
        /*000c*/ 	.word	0x00000000
        /*0010*/ 	.short	0x0002
        /*0012*/ 	.short	0x0010
        /*0014*/ 	.byte	0x00, 0xf0, 0x11, 0x00


	//----- nvinfo : EIATTR_KPARAM_INFO
	.align		4
.L_11:
        /*0018*/ 	.byte	0x04, 0x17
        /*001a*/ 	.short	(.L_13 - .L_12)
.L_12:
        /*001c*/ 	.word	0x00000000
        /*0020*/ 	.short	0x0001
        /*0022*/ 	.short	0x0008
        /*0024*/ 	.byte	0x00, 0xf4, 0x21, 0x00


	//----- nvinfo : EIATTR_KPARAM_INFO
	.align		4
.L_13:
        /*0028*/ 	.byte	0x04, 0x17
        /*002a*/ 	.short	(.L_15 - .L_14)
.L_14:
        /*002c*/ 	.word	0x00000000
        /*0030*/ 	.short	0x0000
        /*0032*/ 	.short	0x0000
        /*0034*/ 	.byte	0x00, 0xf4, 0x21, 0x00


	//----- nvinfo : EIATTR_SPARSE_MMA_MASK
	.align		4
.L_15:
        /*0038*/ 	.byte	0x03, 0x50
        /*003a*/ 	.short	0x0000


	//----- nvinfo : EIATTR_MAXREG_COUNT
	.align		4
        /*003c*/ 	.byte	0x03, 0x1b
        /*003e*/ 	.short	0x00ff


	//----- nvinfo : EIATTR_EXIT_INSTR_OFFSETS
	.align		4
        /*0040*/ 	.byte	0x04, 0x1c
        /*0042*/ 	.short	(.L_17 - .L_16)


	//   ....[0]....
.L_16:
        /*0044*/ 	.word	0x00000170


	//   ....[1]....
        /*0048*/ 	.word	0x00000190


	//----- nvinfo : EIATTR_REQNTID
	.align		4
.L_17:
        /*004c*/ 	.byte	0x04, 0x10
        /*004e*/ 	.short	(.L_19 - .L_18)
.L_18:
        /*0050*/ 	.word	0x00000080
        /*0054*/ 	.word	0x00000001
        /*0058*/ 	.word	0x00000001


	//----- nvinfo : EIATTR_CBANK_PARAM_SIZE
	.align		4
.L_19:
        /*005c*/ 	.byte	0x03, 0x19
        /*005e*/ 	.short	0x0014


	//----- nvinfo : EIATTR_PARAM_CBANK
	.align		4
        /*0060*/ 	.byte	0x04, 0x0a
        /*0062*/ 	.short	(.L_21 - .L_20)
	.align		4
.L_20:
        /*0064*/ 	.word	index@(.nv.constant0.triton_poi_fused_convolution_26)
        /*0068*/ 	.short	0x0210
        /*006a*/ 	.short	0x0014


	//----- nvinfo : EIATTR_SW_WAR
	.align		4
.L_21:
        /*006c*/ 	.byte	0x04, 0x36
        /*006e*/ 	.short	(.L_23 - .L_22)
.L_22:
        /*0070*/ 	.word	0x00000008
.L_23:


//--------------------- .nv.callgraph             --------------------------
	.section	.nv.callgraph,"",@"SHT_CUDA_CALLGRAPH"
	.align	4
	.sectionentsize	8
	.align		4
        /*0000*/ 	.word	0x00000000
	.align		4
        /*0004*/ 	.word	0xffffffff
	.align		4
        /*0008*/ 	.word	0x00000000
	.align		4
        /*000c*/ 	.word	0xfffffffe
	.align		4
        /*0010*/ 	.word	0x00000000
	.align		4
        /*0014*/ 	.word	0xfffffffd
	.align		4
        /*0018*/ 	.word	0x00000000
	.align		4
        /*001c*/ 	.word	0xfffffffc


//--------------------- .text.triton_poi_fused_convolution_26 --------------------------
	.section	.text.triton_poi_fused_convolution_26,"ax",@progbits
	.align	128
        .global         triton_poi_fused_convolution_26
        .type           triton_poi_fused_convolution_26,@function
        .size           triton_poi_fused_convolution_26,(.L_x_1 - triton_poi_fused_convolution_26)
        .other          triton_poi_fused_convolution_26,@"STO_CUDA_ENTRY STV_DEFAULT"
triton_poi_fused_convolution_26:
.text.triton_poi_fused_convolution_26:
[----:B------:R-:W0:Y:S02]  /*0000*/  LDC R1, c[0x0][0x28] ;  /* 0x00000a00ff017b82 */ /* 0x000e240000000800 */
[----:B------:R-:W1:Y:S01]  /*0010*/  S2R R0, SR_TID.X ;  /* 0x0000000000007919 */ /* 0x000e620000002100 */
[----:B------:R-:W2:Y:S01]  /*0020*/  LDC.64 R2, c[0x0][0x210] ;  /* 0x00008400ff027b82 */ /* 0x000ea20000000a00 */
[----:B------:R-:W-:Y:S01]  /*0030*/  ULDC.64 UR4, c[0x0][0x208] ;  /* 0x0000820000047ab9 */ /* 0x000fe20000000a00 */
[----:B------:R-:W3:Y:S01]  /*0040*/  S2R R7, SR_CTAID.X ;  /* 0x0000000000077919 */ /* 0x000ee20000002500 */
[----:B-1----:R-:W-:Y:S02]  /*0050*/  LOP3.LUT R0, R0, 0x7f, RZ, 0xc0, !PT ;  /* 0x0000007f00007812 */ /* 0x002fe400078ec0ff */
[----:B---3--:R-:W-:-:S03]  /*0060*/  SHF.R.S32.HI R4, RZ, 0x18, R7 ;  /* 0x00000018ff047819 */ /* 0x008fc60000011407 */
[----:B------:R-:W-:Y:S01]  /*0070*/  IMAD R7, R7, 0x80, R0 ;  /* 0x0000008007077824 */ /* 0x000fe200078e0200 */
[----:B------:R-:W-:-:S03]  /*0080*/  SGXT R0, R4, 0x1 ;  /* 0x000000010400781a */ /* 0x000fc60000000200 */
[C---:B--2---:R-:W-:Y:S01]  /*0090*/  IMAD.WIDE R2, R7.reuse, 0x4, R2 ;  /* 0x0000000407027825 */ /* 0x044fe200078e0202 */
[----:B------:R-:W1:Y:S01]  /*00a0*/  LDC.64 R4, c[0x0][0x218] ;  /* 0x00008600ff047b82 */ /* 0x000e620000000a00 */
[----:B------:R-:W-:Y:S02]  /*00b0*/  ISETP.GE.AND P0, PT, R7, 0x400, PT ;  /* 0x000004000700780c */ /* 0x000fe40003f06270 */
[----:B------:R-:W-:Y:S01]  /*00c0*/  LEA.HI R0, R0, R7, RZ, 0x6 ;  /* 0x0000000700007211 */ /* 0x000fe200078f30ff */
[----:B------:R-:W-:-:S03]  /*00d0*/  IMAD.MOV.U32 R7, RZ, RZ, RZ ;  /* 0x000000ffff077224 */ /* 0x000fc600078e00ff */
[----:B------:R-:W-:-:S04]  /*00e0*/  SHF.R.S32.HI R0, RZ, 0x6, R0 ;  /* 0x00000006ff007819 */ /* 0x000fc80000011400 */
[----:B------:R-:W-:-:S04]  /*00f0*/  LEA.HI R6, R0, R0, RZ, 0x2 ;  /* 0x0000000000067211 */ /* 0x000fc800078f10ff */
[----:B------:R-:W-:-:S05]  /*0100*/  LOP3.LUT R9, R6, 0xfffffffc, RZ, 0xc0, !PT ;  /* 0xfffffffc06097812 */ /* 0x000fca00078ec0ff */
[----:B------:R-:W-:Y:S02]  /*0110*/  IMAD.IADD R9, R0, 0x1, -R9 ;  /* 0x0000000100097824 */ /* 0x000fe400078e0a09 */
[----:B------:R-:W-:Y:S02]  /*0120*/  IMAD.MOV.U32 R0, RZ, RZ, RZ ;  /* 0x000000ffff007224 */ /* 0x000fe400078e00ff */
[----:B-1----:R-:W-:-:S04]  /*0130*/  IMAD.WIDE R4, R9, 0x4, R4 ;  /* 0x0000000409047825 */ /* 0x002fc800078e0204 */
[----:B------:R-:W2:Y:S04]  /*0140*/  @!P0 LDG.E R0, desc[UR4][R2.64] ;  /* 0x0000000402008981 */ /* 0x000ea8000c1e1900 */
[----:B------:R-:W2:Y:S02]  /*0150*/  @!P0 LDG.E.EL R7, desc[UR4][R4.64] ;  /* 0x0000000404078981 */ /* 0x000ea4000c2e1900 */
[----:B--2---:R-:W-:Y:S01]  /*0160*/  FADD R7, R7, R0 ;  /* 0x0000000007077221 */ /* 0x004fe20000000000 */
[----:B------:R-:W-:Y:S06]  /*0170*/  @P0 EXIT ;  /* 0x000000000000094d */ /* 0x000fec0003800000 */
[----:B------:R-:W-:Y:S01]  /*0180*/  STG.E desc[UR4][R2.64], R7 ;  /* 0x0000000702007986 */ /* 0x000fe2000c101904 */
[----:B------:R-:W-:Y:S05]  /*0190*/  EXIT ;  /* 0x000000000000794d */ /* 0x000fea0003800000 */
.L_x_0:
[----:B------:R-:W-:-:S00]  /*01a0*/  BRA `(.L_x_0) ;  /* 0xfffffffc00fc7947 */ /* 0x000fc0000383ffff */
[----:B------:R-:W-:-:S00]  /*01b0*/  NOP ;  /* 0x0000000000007918 */ /* 0x000fc00000000000 */
        /* <DEDUP_REMOVED lines=12> */
.L_x_1:


//--------------------- .nv.constant0.triton_poi_fused_convolution_26 --------------------------
	.section	.nv.constant0.triton_poi_fused_convolution_26,"a",@progbits
	.sectionflags	@""
	.align	4
.nv.constant0.triton_poi_fused_convolution_26:
	.zero		548
